//
// Generated by NVIDIA NVVM Compiler
//
// Compiler Build ID: CL-36424714
// Cuda compilation tools, release 13.0, V13.0.88
// Based on NVVM 20.0.0
//

.version 9.0
.target sm_100
.address_size 64

	// .globl	_Z19naive_parallel_scanPiS_i
.extern .shared .align 16 .b8 temp[];

.visible .entry _Z19naive_parallel_scanPiS_i(
	.param .u64 .ptr .align 1 _Z19naive_parallel_scanPiS_i_param_0,
	.param .u64 .ptr .align 1 _Z19naive_parallel_scanPiS_i_param_1,
	.param .u32 _Z19naive_parallel_scanPiS_i_param_2
)
{
	.reg .pred 	%p<5>;
	.reg .b32 	%r<46>;
	.reg .b64 	%rd<9>;

	ld.param.u64 	%rd1, [_Z19naive_parallel_scanPiS_i_param_0];
	ld.param.u64 	%rd2, [_Z19naive_parallel_scanPiS_i_param_1];
	ld.param.u32 	%r13, [_Z19naive_parallel_scanPiS_i_param_2];
	mov.u32 	%r1, %tid.x;
	setp.eq.s32 	%p1, %r1, 0;
	mov.b32 	%r41, 0;
	@%p1 bra 	$L__BB0_2;
	cvta.to.global.u64 	%rd3, %rd2;
	add.s32 	%r15, %r1, -1;
	mul.wide.u32 	%rd4, %r15, 4;
	add.s64 	%rd5, %rd3, %rd4;
	ld.global.u32 	%r41, [%rd5];
$L__BB0_2:
	shl.b32 	%r17, %r1, 2;
	mov.u32 	%r18, temp;
	add.s32 	%r4, %r18, %r17;
	st.shared.u32 	[%r4], %r41;
	bar.sync 	0;
	setp.lt.s32 	%p2, %r13, 2;
	mov.b32 	%r45, 0;
	@%p2 bra 	$L__BB0_8;
	mov.b32 	%r43, 0;
	mov.b32 	%r42, 1;
$L__BB0_4:
	xor.b32  	%r45, %r43, 1;
	setp.lt.u32 	%p3, %r1, %r42;
	@%p3 bra 	$L__BB0_6;
	mul.lo.s32 	%r21, %r43, %r13;
	add.s32 	%r22, %r21, %r1;
	shl.b32 	%r23, %r21, 2;
	add.s32 	%r24, %r4, %r23;
	ld.shared.u32 	%r25, [%r24];
	sub.s32 	%r26, %r22, %r42;
	shl.b32 	%r27, %r26, 2;
	add.s32 	%r29, %r18, %r27;
	ld.shared.u32 	%r30, [%r29];
	add.s32 	%r44, %r30, %r25;
	bra.uni 	$L__BB0_7;
$L__BB0_6:
	mul.lo.s32 	%r31, %r43, %r13;
	shl.b32 	%r32, %r31, 2;
	add.s32 	%r33, %r4, %r32;
	ld.shared.u32 	%r44, [%r33];
$L__BB0_7:
	mul.lo.s32 	%r34, %r45, %r13;
	shl.b32 	%r35, %r34, 2;
	add.s32 	%r36, %r4, %r35;
	st.shared.u32 	[%r36], %r44;
	bar.sync 	0;
	shl.b32 	%r42, %r42, 1;
	setp.lt.s32 	%p4, %r42, %r13;
	mov.u32 	%r43, %r45;
	@%p4 bra 	$L__BB0_4;
$L__BB0_8:
	cvta.to.global.u64 	%rd6, %rd1;
	mul.lo.s32 	%r37, %r45, %r13;
	shl.b32 	%r38, %r37, 2;
	add.s32 	%r39, %r4, %r38;
	ld.shared.u32 	%r40, [%r39];
	mul.wide.u32 	%rd7, %r1, 4;
	add.s64 	%rd8, %rd6, %rd7;
	st.global.u32 	[%rd8], %r40;
	ret;

}


// ===== COMPILED SASS (sm_100) =====

	.target	sm_100

	.elftype	@"ET_EXEC"


//--------------------- .note.nv.tkinfo           --------------------------
	.section	.note.nv.tkinfo,"",@"SHT_NOTE"
	.sectionflags	@"SHF_NOTE_NV_TKINFO"
	.tkinfo
        /*0018*/ 	.word	0x00000002
        /*0030*/ 	.string	""
        /*0030*/ 	.string	"ptxas"
        /*0030*/ 	.string	"Cuda compilation tools, release 13.0, V13.0.88"
        /*0030*/ 	.string	"Build cuda_13.0.r13.0/compiler.36424714_0"
        /*0030*/ 	.string	"-arch sm_100 -m 64 "



//--------------------- .note.nv.cuinfo           --------------------------
	.section	.note.nv.cuinfo,"",@"SHT_NOTE"
	.sectionflags	@"SHF_NOTE_NV_CUINFO"
        /*0018*/ 	.short	0x0002
        /*001a*/ 	.short	0x0064
        /*001c*/ 	.short	0x0082
	.zero		2


//--------------------- .nv.info                  --------------------------
	.section	.nv.info,"",@"SHT_CUDA_INFO"
	.align	4


	//----- nvinfo : EIATTR_REGCOUNT
	.align		4
        /*0000*/ 	.byte	0x04, 0x2f
        /*0002*/ 	.short	(.L_1 - .L_0)
	.align		4
.L_0:
        /*0004*/ 	.word	index@(_Z19naive_parallel_scanPiS_i)
        /*0008*/ 	.word	0x0000000c


	//----- nvinfo : EIATTR_FRAME_SIZE
	.align		4
.L_1:
        /*000c*/ 	.byte	0x04, 0x11
        /*000e*/ 	.short	(.L_3 - .L_2)
	.align		4
.L_2:
        /*0010*/ 	.word	index@(_Z19naive_parallel_scanPiS_i)
        /*0014*/ 	.word	0x00000000


	//----- nvinfo : EIATTR_MIN_STACK_SIZE
	.align		4
.L_3:
        /*0018*/ 	.byte	0x04, 0x12
        /*001a*/ 	.short	(.L_5 - .L_4)
	.align		4
.L_4:
        /*001c*/ 	.word	index@(_Z19naive_parallel_scanPiS_i)
        /*0020*/ 	.word	0x00000000
.L_5:


//--------------------- .nv.compat                --------------------------
	.section	.nv.compat,"",@"SHT_CUDA_COMPAT_INFO"
	.align	4
        /*0000*/ 	.byte	0x02, 0x09, 0x00, 0x00, 0x02, 0x02, 0x01, 0x00, 0x02, 0x05, 0x05, 0x00, 0x03, 0x07, 0x01, 0x01
        /*0010*/ 	.byte	0x02, 0x03, 0x00, 0x00, 0x02, 0x06, 0x01, 0x00, 0x04, 0x0b, 0x08, 0x00, 0x09, 0x00, 0x00, 0x00
        /*0020*/ 	.byte	0x00, 0x00, 0x00, 0x00


//--------------------- .nv.info._Z19naive_parallel_scanPiS_i --------------------------
	.section	.nv.info._Z19naive_parallel_scanPiS_i,"",@"SHT_CUDA_INFO"
	.sectionflags	@""
	.align	4


	//----- nvinfo : EIATTR_CUDA_API_VERSION
	.align		4
        /*0000*/ 	.byte	0x04, 0x37
        /*0002*/ 	.short	(.L_7 - .L_6)
.L_6:
        /*0004*/ 	.word	0x00000082


	//----- nvinfo : EIATTR_KPARAM_INFO
	.align		4
.L_7:
        /*0008*/ 	.byte	0x04, 0x17
        /*000a*/ 	.short	(.L_9 - .L_8)
.L_8:
        /*000c*/ 	.word	0x00000000
        /*0010*/ 	.short	0x0002
        /*0012*/ 	.short	0x0010
        /*0014*/ 	.byte	0x00, 0xf0, 0x11, 0x00


	//----- nvinfo : EIATTR_KPARAM_INFO
	.align		4
.L_9:
        /*0018*/ 	.byte	0x04, 0x17
        /*001a*/ 	.short	(.L_11 - .L_10)
.L_10:
        /*001c*/ 	.word	0x00000000
        /*0020*/ 	.short	0x0001
        /*0022*/ 	.short	0x0008
        /*0024*/ 	.byte	0x00, 0xf5, 0x21, 0x00


	//----- nvinfo : EIATTR_KPARAM_INFO
	.align		4
.L_11:
        /*0028*/ 	.byte	0x04, 0x17
        /*002a*/ 	.short	(.L_13 - .L_12)
.L_12:
        /*002c*/ 	.word	0x00000000
        /*0030*/ 	.short	0x0000
        /*0032*/ 	.short	0x0000
        /*0034*/ 	.byte	0x00, 0xf5, 0x21, 0x00


	//----- nvinfo : EIATTR_SPARSE_MMA_MASK
	.align		4
.L_13:
        /*0038*/ 	.byte	0x03, 0x50
        /*003a*/ 	.short	0x0000


	//----- nvinfo : EIATTR_MAXREG_COUNT
	.align		4
        /*003c*/ 	.byte	0x03, 0x1b
        /*003e*/ 	.short	0x00ff


	//----- nvinfo : EIATTR_NUM_BARRIERS
	.align		4
        /*0040*/ 	.byte	0x02, 0x4c
        /*0042*/ 	.byte	0x01
	.zero		1


	//----- nvinfo : EIATTR_MERCURY_ISA_VERSION
	.align		4
        /*0044*/ 	.byte	0x03, 0x5f
        /*0046*/ 	.short	0x0101


	//----- nvinfo : EIATTR_VRC_CTA_INIT_COUNT
	.align		4
        /*0048*/ 	.byte	0x02, 0x4a
	.zero		1
	.zero		1


	//----- nvinfo : EIATTR_EXIT_INSTR_OFFSETS
	.align		4
        /*004c*/ 	.byte	0x04, 0x1c
        /*004e*/ 	.short	(.L_15 - .L_14)


	//   ....[0]....
.L_14:
        /*0050*/ 	.word	0x00000390


	//----- nvinfo : EIATTR_CRS_STACK_SIZE
	.align		4
.L_15:
        /*0054*/ 	.byte	0x04, 0x1e
        /*0056*/ 	.short	(.L_17 - .L_16)
.L_16:
        /*0058*/ 	.word	0x00000000


	//----- nvinfo : EIATTR_CBANK_PARAM_SIZE
	.align		4
.L_17:
        /*005c*/ 	.byte	0x03, 0x19
        /*005e*/ 	.short	0x0014


	//----- nvinfo : EIATTR_PARAM_CBANK
	.align		4
        /*0060*/ 	.byte	0x04, 0x0a
        /*0062*/ 	.short	(.L_19 - .L_18)
	.align		4
.L_18:
        /*0064*/ 	.word	index@(.nv.constant0._Z19naive_parallel_scanPiS_i)
        /*0068*/ 	.short	0x0380
        /*006a*/ 	.short	0x0014


	//----- nvinfo : EIATTR_SW_WAR
	.align		4
.L_19:
        /*006c*/ 	.byte	0x04, 0x36
        /*006e*/ 	.short	(.L_21 - .L_20)
.L_20:
        /*0070*/ 	.word	0x00000008
.L_21:


//--------------------- .nv.callgraph             --------------------------
	.section	.nv.callgraph,"",@"SHT_CUDA_CALLGRAPH"
	.align	4
	.sectionentsize	8
	.align		4
        /*0000*/ 	.word	0x00000000
	.align		4
        /*0004*/ 	.word	0xffffffff
	.align		4
        /*0008*/ 	.word	0x00000000
	.align		4
        /*000c*/ 	.word	0xfffffffe
	.align		4
        /*0010*/ 	.word	0x00000000
	.align		4
        /*0014*/ 	.word	0xfffffffd
	.align		4
        /*0018*/ 	.word	0x00000000
	.align		4
        /*001c*/ 	.word	0xfffffffc


//--------------------- .text._Z19naive_parallel_scanPiS_i --------------------------
	.section	.text._Z19naive_parallel_scanPiS_i,"ax",@progbits
	.align	128
        .global         _Z19naive_parallel_scanPiS_i
        .type           _Z19naive_parallel_scanPiS_i,@function
        .size           _Z19naive_parallel_scanPiS_i,(.L_x_6 - _Z19naive_parallel_scanPiS_i)
        .other          _Z19naive_parallel_scanPiS_i,@"STO_CUDA_ENTRY STV_DEFAULT"
_Z19naive_parallel_scanPiS_i:
.text._Z19naive_parallel_scanPiS_i:
[----:B------:R-:W-:Y:S01]  /*0000*/  LDC R1, c[0x0][0x37c] ;  /* 0x0000df00ff017b82 */ /* 0x000fe20000000800 */
[----:B------:R-:W0:Y:S01]  /*0010*/  S2R R7, SR_TID.X ;  /* 0x0000000000077919 */ /* 0x000e220000002100 */
[----:B------:R-:W1:Y:S01]  /*0020*/  LDCU.64 UR6, c[0x0][0x358] ;  /* 0x00006b00ff0677ac */ /* 0x000e620008000a00 */
[----:B------:R-:W-:Y:S01]  /*0030*/  HFMA2 R0, -RZ, RZ, 0, 0 ;  /* 0x00000000ff007431 */ /* 0x000fe200000001ff */
[----:B0-----:R-:W-:-:S13]  /*0040*/  ISETP.NE.AND P0, PT, R7, RZ, PT ;  /* 0x000000ff0700720c */ /* 0x001fda0003f05270 */
[----:B------:R-:W0:Y:S01]  /*0050*/  @P0 LDC.64 R2, c[0x0][0x388] ;  /* 0x0000e200ff020b82 */ /* 0x000e220000000a00 */
[----:B------:R-:W-:-:S04]  /*0060*/  @P0 VIADD R5, R7, 0xffffffff ;  /* 0xffffffff07050836 */ /* 0x000fc80000000000 */
[----:B0-----:R-:W-:-:S05]  /*0070*/  @P0 IMAD.WIDE.U32 R2, R5, 0x4, R2 ;  /* 0x0000000405020825 */ /* 0x001fca00078e0002 */
[----:B-1----:R-:W2:Y:S01]  /*0080*/  @P0 LDG.E R0, desc[UR6][R2.64] ;  /* 0x0000000602000981 */ /* 0x002ea2000c1e1900 */
[----:B------:R-:W0:Y:S01]  /*0090*/  S2UR UR5, SR_CgaCtaId ;  /* 0x00000000000579c3 */ /* 0x000e220000008800 */
[----:B------:R-:W-:Y:S01]  /*00a0*/  UMOV UR4, 0x400 ;  /* 0x0000040000047882 */ /* 0x000fe20000000000 */
[----:B------:R-:W-:Y:S01]  /*00b0*/  MOV R4, RZ ;  /* 0x000000ff00047202 */ /* 0x000fe20000000f00 */
[----:B0-----:R-:W-:Y:S01]  /*00c0*/  ULEA UR4, UR5, UR4, 0x18 ;  /* 0x0000000405047291 */ /* 0x001fe2000f8ec0ff */
[----:B------:R-:W0:Y:S05]  /*00d0*/  LDCU UR5, c[0x0][0x390] ;  /* 0x00007200ff0577ac */ /* 0x000e2a0008000800 */
[----:B------:R-:W-:Y:S01]  /*00e0*/  LEA R5, R7, UR4, 0x2 ;  /* 0x0000000407057c11 */ /* 0x000fe2000f8e10ff */
[----:B0-----:R-:W-:-:S05]  /*00f0*/  IMAD.U32 R9, RZ, RZ, UR5 ;  /* 0x00000005ff097e24 */ /* 0x001fca000f8e00ff */
[----:B------:R-:W-:Y:S01]  /*0100*/  ISETP.GE.AND P0, PT, R9, 0x2, PT ;  /* 0x000000020900780c */ /* 0x000fe20003f06270 */
[----:B--2---:R0:W-:Y:S01]  /*0110*/  STS [R5], R0 ;  /* 0x0000000005007388 */ /* 0x0041e20000000800 */
[----:B------:R-:W-:Y:S11]  /*0120*/  BAR.SYNC.DEFER_BLOCKING 0x0 ;  /* 0x0000000000007b1d */ /* 0x000ff60000010000 */
[----:B------:R-:W-:Y:S05]  /*0130*/  @!P0 BRA `(.L_x_0) ;  /* 0x00000000007c8947 */ /* 0x000fea0003800000 */
[----:B------:R-:W-:Y:S01]  /*0140*/  BSSY.RECONVERGENT B0, `(.L_x_0) ;  /* 0x000001e000007945 */ /* 0x000fe20003800200 */
[----:B0-----:R-:W-:Y:S01]  /*0150*/  IMAD.MOV.U32 R0, RZ, RZ, RZ ;  /* 0x000000ffff007224 */ /* 0x001fe200078e00ff */
[----:B------:R-:W-:Y:S01]  /*0160*/  MOV R2, 0x1 ;  /* 0x0000000100027802 */ /* 0x000fe20000000f00 */
[----:B------:R-:W0:Y:S06]  /*0170*/  LDCU UR5, c[0x0][0x390] ;  /* 0x00007200ff0577ac */ /* 0x000e2c0008000800 */
.L_x_4:
[----:B------:R-:W-:Y:S01]  /*0180*/  ISETP.GE.U32.AND P0, PT, R7, R2, PT ;  /* 0x000000020700720c */ /* 0x000fe20003f06070 */
[----:B------:R-:W-:Y:S01]  /*0190*/  BSSY.RECONVERGENT B1, `(.L_x_1) ;  /* 0x0000010000017945 */ /* 0x000fe20003800200 */
[----:B------:R-:W-:-:S11]  /*01a0*/  LOP3.LUT R4, R0, 0x1, RZ, 0x3c, !PT ;  /* 0x0000000100047812 */ /* 0x000fd600078e3cff */
[----:B-1----:R-:W-:Y:S05]  /*01b0*/  @!P0 BRA `(.L_x_2) ;  /* 0x0000000000248947 */ /* 0x002fea0003800000 */
[----:B0-----:R-:W-:-:S04]  /*01c0*/  IMAD.U32 R9, RZ, RZ, UR5 ;  /* 0x00000005ff097e24 */ /* 0x001fc8000f8e00ff */
[----:B------:R-:W-:-:S05]  /*01d0*/  IMAD R0, R0, R9, RZ ;  /* 0x0000000900007224 */ /* 0x000fca00078e02ff */
[----:B------:R-:W-:Y:S02]  /*01e0*/  IADD3 R3, PT, PT, -R2, R0, R7 ;  /* 0x0000000002037210 */ /* 0x000fe40007ffe107 */
[----:B------:R-:W-:Y:S02]  /*01f0*/  LEA R0, R0, R5, 0x2 ;  /* 0x0000000500007211 */ /* 0x000fe400078e10ff */
[----:B------:R-:W-:-:S04]  /*0200*/  LEA R3, R3, UR4, 0x2 ;  /* 0x0000000403037c11 */ /* 0x000fc8000f8e10ff */
[----:B------:R-:W-:Y:S04]  /*0210*/  LDS R0, [R0] ;  /* 0x0000000000007984 */ /* 0x000fe80000000800 */
[----:B------:R-:W0:Y:S02]  /*0220*/  LDS R3, [R3] ;  /* 0x0000000003037984 */ /* 0x000e240000000800 */
[----:B0-----:R-:W-:Y:S01]  /*0230*/  IMAD.IADD R6, R0, 0x1, R3 ;  /* 0x0000000100067824 */ /* 0x001fe200078e0203 */
[----:B------:R-:W-:Y:S06]  /*0240*/  BRA `(.L_x_3) ;  /* 0x0000000000107947 */ /* 0x000fec0003800000 */
.L_x_2:
[----:B0-----:R-:W-:-:S05]  /*0250*/  MOV R9, UR5 ;  /* 0x0000000500097c02 */ /* 0x001fca0008000f00 */
[----:B------:R-:W-:-:S04]  /*0260*/  IMAD R0, R0, R9, RZ ;  /* 0x0000000900007224 */ /* 0x000fc800078e02ff */
[----:B------:R-:W-:-:S05]  /*0270*/  IMAD R0, R0, 0x4, R5 ;  /* 0x0000000400007824 */ /* 0x000fca00078e0205 */
[----:B------:R0:W1:Y:S02]  /*0280*/  LDS R6, [R0] ;  /* 0x0000000000067984 */ /* 0x0000640000000800 */
.L_x_3:
[----:B------:R-:W-:Y:S05]  /*0290*/  BSYNC.RECONVERGENT B1 ;  /* 0x0000000000017941 */ /* 0x000fea0003800200 */
.L_x_1:
[----:B------:R-:W-:Y:S02]  /*02a0*/  IMAD.SHL.U32 R2, R2, 0x2, RZ ;  /* 0x0000000202027824 */ /* 0x000fe400078e00ff */
[----:B0-----:R-:W-:-:S03]  /*02b0*/  IMAD R0, R4, R9, RZ ;  /* 0x0000000904007224 */ /* 0x001fc600078e02ff */
[----:B------:R-:W-:Y:S02]  /*02c0*/  ISETP.GE.AND P0, PT, R2, R9, PT ;  /* 0x000000090200720c */ /* 0x000fe40003f06270 */
[----:B------:R-:W-:Y:S02]  /*02d0*/  LEA R3, R0, R5, 0x2 ;  /* 0x0000000500037211 */ /* 0x000fe400078e10ff */
[----:B------:R-:W-:-:S03]  /*02e0*/  MOV R0, R4 ;  /* 0x0000000400007202 */ /* 0x000fc60000000f00 */
[----:B-1----:R1:W-:Y:S01]  /*02f0*/  STS [R3], R6 ;  /* 0x0000000603007388 */ /* 0x0023e20000000800 */
[----:B------:R-:W-:Y:S06]  /*0300*/  BAR.SYNC.DEFER_BLOCKING 0x0 ;  /* 0x0000000000007b1d */ /* 0x000fec0000010000 */
[----:B------:R-:W-:Y:S05]  /*0310*/  @!P0 BRA `(.L_x_4) ;  /* 0xfffffffc00988947 */ /* 0x000fea000383ffff */
[----:B------:R-:W-:Y:S05]  /*0320*/  BSYNC.RECONVERGENT B0 ;  /* 0x0000000000007941 */ /* 0x000fea0003800200 */
.L_x_0:
[----:B------:R-:W-:Y:S01]  /*0330*/  IMAD R4, R4, R9, RZ ;  /* 0x0000000904047224 */ /* 0x000fe200078e02ff */
[----:B-1----:R-:W1:Y:S03]  /*0340*/  LDC.64 R2, c[0x0][0x380] ;  /* 0x0000e000ff027b82 */ /* 0x002e660000000a00 */
[----:B------:R-:W-:-:S05]  /*0350*/  IMAD R4, R4, 0x4, R5 ;  /* 0x0000000404047824 */ /* 0x000fca00078e0205 */
[----:B0-----:R-:W0:Y:S01]  /*0360*/  LDS R5, [R4] ;  /* 0x0000000004057984 */ /* 0x001e220000000800 */
[----:B-1----:R-:W-:-:S05]  /*0370*/  IMAD.WIDE.U32 R2, R7, 0x4, R2 ;  /* 0x0000000407027825 */ /* 0x002fca00078e0002 */
[----:B0-----:R-:W-:Y:S01]  /*0380*/  STG.E desc[UR6][R2.64], R5 ;  /* 0x0000000502007986 */ /* 0x001fe2000c101906 */
[----:B------:R-:W-:Y:S05]  /*0390*/  EXIT ;  /* 0x000000000000794d */ /* 0x000fea0003800000 */
.L_x_5:
[----:B------:R-:W-:-:S00]  /*03a0*/  BRA `(.L_x_5) ;  /* 0xfffffffc00fc7947 */ /* 0x000fc0000383ffff */
[----:B------:R-:W-:-:S00]  /*03b0*/  NOP ;  /* 0x0000000000007918 */ /* 0x000fc00000000000 */
        /* <DEDUP_REMOVED lines=12> */
.L_x_6:


//--------------------- .nv.shared._Z19naive_parallel_scanPiS_i --------------------------
	.section	.nv.shared._Z19naive_parallel_scanPiS_i,"aw",@nobits
	.sectionflags	@""
	.align	16
	.zero		1024


//--------------------- .nv.shared.reserved.0     --------------------------
	.section	.nv.shared.reserved.0,"aw",@nobits
	.weak		__nv_reservedSMEM_offset_0_alias
	.size		__nv_reservedSMEM_offset_0_alias, 0, 64
	.other		__nv_reservedSMEM_offset_0_alias,@"STO_CUDA_RESERVED_SHARED STV_DEFAULT"
__nv_reservedSMEM_offset_0_alias:
	.zero		0
	.zero		64


//--------------------- .nv.constant0._Z19naive_parallel_scanPiS_i --------------------------
	.section	.nv.constant0._Z19naive_parallel_scanPiS_i,"a",@progbits
	.sectionflags	@""
	.align	4
.nv.constant0._Z19naive_parallel_scanPiS_i:
	.zero		916


//--------------------- SYMBOLS --------------------------

	.type		.nv.reservedSmem.offset0,@object
	.size		.nv.reservedSmem.offset0,0x4
	.type		.nv.reservedSmem.cap,@object
	.size		.nv.reservedSmem.cap,0x4
